//
// Generated by NVIDIA NVVM Compiler
//
// Compiler Build ID: CL-36424714
// Cuda compilation tools, release 13.0, V13.0.88
// Based on NVVM 20.0.0
//

.version 9.0
.target sm_100
.address_size 64

	// .globl	_Z9vectorAddPiS_S_i
// _ZZ19sharedMemoryExamplePiE11shared_data has been demoted

.visible .entry _Z9vectorAddPiS_S_i(
	.param .u64 .ptr .align 1 _Z9vectorAddPiS_S_i_param_0,
	.param .u64 .ptr .align 1 _Z9vectorAddPiS_S_i_param_1,
	.param .u64 .ptr .align 1 _Z9vectorAddPiS_S_i_param_2,
	.param .u32 _Z9vectorAddPiS_S_i_param_3
)
{
	.reg .pred 	%p<2>;
	.reg .b32 	%r<9>;
	.reg .b64 	%rd<11>;

	ld.param.u64 	%rd1, [_Z9vectorAddPiS_S_i_param_0];
	ld.param.u64 	%rd2, [_Z9vectorAddPiS_S_i_param_1];
	ld.param.u64 	%rd3, [_Z9vectorAddPiS_S_i_param_2];
	ld.param.u32 	%r2, [_Z9vectorAddPiS_S_i_param_3];
	mov.u32 	%r3, %tid.x;
	mov.u32 	%r4, %ctaid.x;
	mov.u32 	%r5, %ntid.x;
	mad.lo.s32 	%r1, %r4, %r5, %r3;
	setp.ge.s32 	%p1, %r1, %r2;
	@%p1 bra 	$L__BB0_2;
	cvta.to.global.u64 	%rd4, %rd1;
	cvta.to.global.u64 	%rd5, %rd2;
	cvta.to.global.u64 	%rd6, %rd3;
	mul.wide.s32 	%rd7, %r1, 4;
	add.s64 	%rd8, %rd4, %rd7;
	ld.global.u32 	%r6, [%rd8];
	add.s64 	%rd9, %rd5, %rd7;
	ld.global.u32 	%r7, [%rd9];
	add.s32 	%r8, %r7, %r6;
	add.s64 	%rd10, %rd6, %rd7;
	st.global.u32 	[%rd10], %r8;
$L__BB0_2:
	ret;

}
	// .globl	_Z19sharedMemoryExamplePi
.visible .entry _Z19sharedMemoryExamplePi(
	.param .u64 .ptr .align 1 _Z19sharedMemoryExamplePi_param_0
)
{
	.reg .pred 	%p<2>;
	.reg .b32 	%r<6>;
	.reg .b64 	%rd<5>;
	// demoted variable
	.shared .align 4 .b8 _ZZ19sharedMemoryExamplePiE11shared_data[1024];
	ld.param.u64 	%rd1, [_Z19sharedMemoryExamplePi_param_0];
	mov.u32 	%r1, %tid.x;
	shl.b32 	%r3, %r1, 2;
	mov.u32 	%r4, _ZZ19sharedMemoryExamplePiE11shared_data;
	add.s32 	%r2, %r4, %r3;
	st.shared.u32 	[%r2], %r1;
	setp.eq.s32 	%p1, %r1, 0;
	@%p1 bra 	$L__BB1_2;
	cvta.to.global.u64 	%rd2, %rd1;
	ld.shared.u32 	%r5, [%r2+-4];
	mul.wide.u32 	%rd3, %r1, 4;
	add.s64 	%rd4, %rd2, %rd3;
	st.global.u32 	[%rd4], %r5;
$L__BB1_2:
	ret;

}


// ===== COMPILED SASS (sm_100) =====

	.target	sm_100

	.elftype	@"ET_EXEC"


//--------------------- .note.nv.tkinfo           --------------------------
	.section	.note.nv.tkinfo,"",@"SHT_NOTE"
	.sectionflags	@"SHF_NOTE_NV_TKINFO"
	.tkinfo
        /*0018*/ 	.word	0x00000002
        /*0030*/ 	.string	""
        /*0030*/ 	.string	"ptxas"
        /*0030*/ 	.string	"Cuda compilation tools, release 13.0, V13.0.88"
        /*0030*/ 	.string	"Build cuda_13.0.r13.0/compiler.36424714_0"
        /*0030*/ 	.string	"-arch sm_100 -m 64 "



//--------------------- .note.nv.cuinfo           --------------------------
	.section	.note.nv.cuinfo,"",@"SHT_NOTE"
	.sectionflags	@"SHF_NOTE_NV_CUINFO"
        /*0018*/ 	.short	0x0002
        /*001a*/ 	.short	0x0064
        /*001c*/ 	.short	0x0082
	.zero		2


//--------------------- .nv.info                  --------------------------
	.section	.nv.info,"",@"SHT_CUDA_INFO"
	.align	4


	//----- nvinfo : EIATTR_REGCOUNT
	.align		4
        /*0000*/ 	.byte	0x04, 0x2f
        /*0002*/ 	.short	(.L_1 - .L_0)
	.align		4
.L_0:
        /*0004*/ 	.word	index@(_Z9vectorAddPiS_S_i)
        /*0008*/ 	.word	0x0000000c


	//----- nvinfo : EIATTR_FRAME_SIZE
	.align		4
.L_1:
        /*000c*/ 	.byte	0x04, 0x11
        /*000e*/ 	.short	(.L_3 - .L_2)
	.align		4
.L_2:
        /*0010*/ 	.word	index@(_Z9vectorAddPiS_S_i)
        /*0014*/ 	.word	0x00000000


	//----- nvinfo : EIATTR_REGCOUNT
	.align		4
.L_3:
        /*0018*/ 	.byte	0x04, 0x2f
        /*001a*/ 	.short	(.L_5 - .L_4)
	.align		4
.L_4:
        /*001c*/ 	.word	index@(_Z19sharedMemoryExamplePi)
        /*0020*/ 	.word	0x0000000a


	//----- nvinfo : EIATTR_FRAME_SIZE
	.align		4
.L_5:
        /*0024*/ 	.byte	0x04, 0x11
        /*0026*/ 	.short	(.L_7 - .L_6)
	.align		4
.L_6:
        /*0028*/ 	.word	index@(_Z19sharedMemoryExamplePi)
        /*002c*/ 	.word	0x00000000


	//----- nvinfo : EIATTR_MIN_STACK_SIZE
	.align		4
.L_7:
        /*0030*/ 	.byte	0x04, 0x12
        /*0032*/ 	.short	(.L_9 - .L_8)
	.align		4
.L_8:
        /*0034*/ 	.word	index@(_Z19sharedMemoryExamplePi)
        /*0038*/ 	.word	0x00000000


	//----- nvinfo : EIATTR_MIN_STACK_SIZE
	.align		4
.L_9:
        /*003c*/ 	.byte	0x04, 0x12
        /*003e*/ 	.short	(.L_11 - .L_10)
	.align		4
.L_10:
        /*0040*/ 	.word	index@(_Z9vectorAddPiS_S_i)
        /*0044*/ 	.word	0x00000000
.L_11:


//--------------------- .nv.compat                --------------------------
	.section	.nv.compat,"",@"SHT_CUDA_COMPAT_INFO"
	.align	4
        /*0000*/ 	.byte	0x02, 0x09, 0x00, 0x00, 0x02, 0x02, 0x01, 0x00, 0x02, 0x05, 0x05, 0x00, 0x03, 0x07, 0x01, 0x01
        /*0010*/ 	.byte	0x02, 0x03, 0x00, 0x00, 0x02, 0x06, 0x01, 0x00, 0x04, 0x0b, 0x08, 0x00, 0x09, 0x00, 0x00, 0x00
        /*0020*/ 	.byte	0x00, 0x00, 0x00, 0x00


//--------------------- .nv.info._Z19sharedMemoryExamplePi --------------------------
	.section	.nv.info._Z19sharedMemoryExamplePi,"",@"SHT_CUDA_INFO"
	.sectionflags	@""
	.align	4


	//----- nvinfo : EIATTR_CUDA_API_VERSION
	.align		4
        /*0000*/ 	.byte	0x04, 0x37
        /*0002*/ 	.short	(.L_13 - .L_12)
.L_12:
        /*0004*/ 	.word	0x00000082


	//----- nvinfo : EIATTR_KPARAM_INFO
	.align		4
.L_13:
        /*0008*/ 	.byte	0x04, 0x17
        /*000a*/ 	.short	(.L_15 - .L_14)
.L_14:
        /*000c*/ 	.word	0x00000000
        /*0010*/ 	.short	0x0000
        /*0012*/ 	.short	0x0000
        /*0014*/ 	.byte	0x00, 0xf5, 0x21, 0x00


	//----- nvinfo : EIATTR_SPARSE_MMA_MASK
	.align		4
.L_15:
        /*0018*/ 	.byte	0x03, 0x50
        /*001a*/ 	.short	0x0000


	//----- nvinfo : EIATTR_MAXREG_COUNT
	.align		4
        /*001c*/ 	.byte	0x03, 0x1b
        /*001e*/ 	.short	0x00ff


	//----- nvinfo : EIATTR_MERCURY_ISA_VERSION
	.align		4
        /*0020*/ 	.byte	0x03, 0x5f
        /*0022*/ 	.short	0x0101


	//----- nvinfo : EIATTR_VRC_CTA_INIT_COUNT
	.align		4
        /*0024*/ 	.byte	0x02, 0x4a
	.zero		1
	.zero		1


	//----- nvinfo : EIATTR_EXIT_INSTR_OFFSETS
	.align		4
        /*0028*/ 	.byte	0x04, 0x1c
        /*002a*/ 	.short	(.L_17 - .L_16)


	//   ....[0]....
.L_16:
        /*002c*/ 	.word	0x00000080


	//   ....[1]....
        /*0030*/ 	.word	0x000000e0


	//----- nvinfo : EIATTR_CBANK_PARAM_SIZE
	.align		4
.L_17:
        /*0034*/ 	.byte	0x03, 0x19
        /*0036*/ 	.short	0x0008


	//----- nvinfo : EIATTR_PARAM_CBANK
	.align		4
        /*0038*/ 	.byte	0x04, 0x0a
        /*003a*/ 	.short	(.L_19 - .L_18)
	.align		4
.L_18:
        /*003c*/ 	.word	index@(.nv.constant0._Z19sharedMemoryExamplePi)
        /*0040*/ 	.short	0x0380
        /*0042*/ 	.short	0x0008


	//----- nvinfo : EIATTR_SW_WAR
	.align		4
.L_19:
        /*0044*/ 	.byte	0x04, 0x36
        /*0046*/ 	.short	(.L_21 - .L_20)
.L_20:
        /*0048*/ 	.word	0x00000008
.L_21:


//--------------------- .nv.info._Z9vectorAddPiS_S_i --------------------------
	.section	.nv.info._Z9vectorAddPiS_S_i,"",@"SHT_CUDA_INFO"
	.sectionflags	@""
	.align	4


	//----- nvinfo : EIATTR_CUDA_API_VERSION
	.align		4
        /*0000*/ 	.byte	0x04, 0x37
        /*0002*/ 	.short	(.L_23 - .L_22)
.L_22:
        /*0004*/ 	.word	0x00000082


	//----- nvinfo : EIATTR_KPARAM_INFO
	.align		4
.L_23:
        /*0008*/ 	.byte	0x04, 0x17
        /*000a*/ 	.short	(.L_25 - .L_24)
.L_24:
        /*000c*/ 	.word	0x00000000
        /*0010*/ 	.short	0x0003
        /*0012*/ 	.short	0x0018
        /*0014*/ 	.byte	0x00, 0xf0, 0x11, 0x00


	//----- nvinfo : EIATTR_KPARAM_INFO
	.align		4
.L_25:
        /*0018*/ 	.byte	0x04, 0x17
        /*001a*/ 	.short	(.L_27 - .L_26)
.L_26:
        /*001c*/ 	.word	0x00000000
        /*0020*/ 	.short	0x0002
        /*0022*/ 	.short	0x0010
        /*0024*/ 	.byte	0x00, 0xf5, 0x21, 0x00


	//----- nvinfo : EIATTR_KPARAM_INFO
	.align		4
.L_27:
        /*0028*/ 	.byte	0x04, 0x17
        /*002a*/ 	.short	(.L_29 - .L_28)
.L_28:
        /*002c*/ 	.word	0x00000000
        /*0030*/ 	.short	0x0001
        /*0032*/ 	.short	0x0008
        /*0034*/ 	.byte	0x00, 0xf5, 0x21, 0x00


	//----- nvinfo : EIATTR_KPARAM_INFO
	.align		4
.L_29:
        /*0038*/ 	.byte	0x04, 0x17
        /*003a*/ 	.short	(.L_31 - .L_30)
.L_30:
        /*003c*/ 	.word	0x00000000
        /*0040*/ 	.short	0x0000
        /*0042*/ 	.short	0x0000
        /*0044*/ 	.byte	0x00, 0xf5, 0x21, 0x00


	//----- nvinfo : EIATTR_SPARSE_MMA_MASK
	.align		4
.L_31:
        /*0048*/ 	.byte	0x03, 0x50
        /*004a*/ 	.short	0x0000


	//----- nvinfo : EIATTR_MAXREG_COUNT
	.align		4
        /*004c*/ 	.byte	0x03, 0x1b
        /*004e*/ 	.short	0x00ff


	//----- nvinfo : EIATTR_MERCURY_ISA_VERSION
	.align		4
        /*0050*/ 	.byte	0x03, 0x5f
        /*0052*/ 	.short	0x0101


	//----- nvinfo : EIATTR_VRC_CTA_INIT_COUNT
	.align		4
        /*0054*/ 	.byte	0x02, 0x4a
	.zero		1
	.zero		1


	//----- nvinfo : EIATTR_EXIT_INSTR_OFFSETS
	.align		4
        /*0058*/ 	.byte	0x04, 0x1c
        /*005a*/ 	.short	(.L_33 - .L_32)


	//   ....[0]....
.L_32:
        /*005c*/ 	.word	0x00000070


	//   ....[1]....
        /*0060*/ 	.word	0x00000130


	//----- nvinfo : EIATTR_CBANK_PARAM_SIZE
	.align		4
.L_33:
        /*0064*/ 	.byte	0x03, 0x19
        /*0066*/ 	.short	0x001c


	//----- nvinfo : EIATTR_PARAM_CBANK
	.align		4
        /*0068*/ 	.byte	0x04, 0x0a
        /*006a*/ 	.short	(.L_35 - .L_34)
	.align		4
.L_34:
        /*006c*/ 	.word	index@(.nv.constant0._Z9vectorAddPiS_S_i)
        /*0070*/ 	.short	0x0380
        /*0072*/ 	.short	0x001c


	//----- nvinfo : EIATTR_SW_WAR
	.align		4
.L_35:
        /*0074*/ 	.byte	0x04, 0x36
        /*0076*/ 	.short	(.L_37 - .L_36)
.L_36:
        /*0078*/ 	.word	0x00000008
.L_37:


//--------------------- .nv.callgraph             --------------------------
	.section	.nv.callgraph,"",@"SHT_CUDA_CALLGRAPH"
	.align	4
	.sectionentsize	8
	.align		4
        /*0000*/ 	.word	0x00000000
	.align		4
        /*0004*/ 	.word	0xffffffff
	.align		4
        /*0008*/ 	.word	0x00000000
	.align		4
        /*000c*/ 	.word	0xfffffffe
	.align		4
        /*0010*/ 	.word	0x00000000
	.align		4
        /*0014*/ 	.word	0xfffffffd
	.align		4
        /*0018*/ 	.word	0x00000000
	.align		4
        /*001c*/ 	.word	0xfffffffc


//--------------------- .text._Z19sharedMemoryExamplePi --------------------------
	.section	.text._Z19sharedMemoryExamplePi,"ax",@progbits
	.align	128
        .global         _Z19sharedMemoryExamplePi
        .type           _Z19sharedMemoryExamplePi,@function
        .size           _Z19sharedMemoryExamplePi,(.L_x_2 - _Z19sharedMemoryExamplePi)
        .other          _Z19sharedMemoryExamplePi,@"STO_CUDA_ENTRY STV_DEFAULT"
_Z19sharedMemoryExamplePi:
.text._Z19sharedMemoryExamplePi:
[----:B------:R-:W-:Y:S01]  /*0000*/  LDC R1, c[0x0][0x37c] ;  /* 0x0000df00ff017b82 */ /* 0x000fe20000000800 */
[----:B------:R-:W0:Y:S07]  /*0010*/  S2R R7, SR_TID.X ;  /* 0x0000000000077919 */ /* 0x000e2e0000002100 */
[----:B------:R-:W1:Y:S01]  /*0020*/  S2UR UR5, SR_CgaCtaId ;  /* 0x00000000000579c3 */ /* 0x000e620000008800 */
[----:B------:R-:W-:Y:S02]  /*0030*/  UMOV UR4, 0x400 ;  /* 0x0000040000047882 */ /* 0x000fe40000000000 */
[----:B-1----:R-:W-:Y:S01]  /*0040*/  ULEA UR4, UR5, UR4, 0x18 ;  /* 0x0000000405047291 */ /* 0x002fe2000f8ec0ff */
[----:B0-----:R-:W-:-:S05]  /*0050*/  ISETP.NE.AND P0, PT, R7, RZ, PT ;  /* 0x000000ff0700720c */ /* 0x001fca0003f05270 */
[----:B------:R-:W-:-:S05]  /*0060*/  LEA R0, R7, UR4, 0x2 ;  /* 0x0000000407007c11 */ /* 0x000fca000f8e10ff */
[----:B------:R0:W-:Y:S03]  /*0070*/  STS [R0], R7 ;  /* 0x0000000700007388 */ /* 0x0001e60000000800 */
[----:B------:R-:W-:Y:S05]  /*0080*/  @!P0 EXIT ;  /* 0x000000000000894d */ /* 0x000fea0003800000 */
[----:B------:R-:W1:Y:S01]  /*0090*/  LDS R5, [R0+-0x4] ;  /* 0xfffffc0000057984 */ /* 0x000e620000000800 */
[----:B------:R-:W2:Y:S01]  /*00a0*/  LDC.64 R2, c[0x0][0x380] ;  /* 0x0000e000ff027b82 */ /* 0x000ea20000000a00 */
[----:B------:R-:W1:Y:S01]  /*00b0*/  LDCU.64 UR4, c[0x0][0x358] ;  /* 0x00006b00ff0477ac */ /* 0x000e620008000a00 */
[----:B--2---:R-:W-:-:S05]  /*00c0*/  IMAD.WIDE.U32 R2, R7, 0x4, R2 ;  /* 0x0000000407027825 */ /* 0x004fca00078e0002 */
[----:B-1----:R-:W-:Y:S01]  /*00d0*/  STG.E desc[UR4][R2.64], R5 ;  /* 0x0000000502007986 */ /* 0x002fe2000c101904 */
[----:B------:R-:W-:Y:S05]  /*00e0*/  EXIT ;  /* 0x000000000000794d */ /* 0x000fea0003800000 */
.L_x_0:
[----:B------:R-:W-:-:S00]  /*00f0*/  BRA `(.L_x_0) ;  /* 0xfffffffc00fc7947 */ /* 0x000fc0000383ffff */
[----:B------:R-:W-:-:S00]  /*0100*/  NOP ;  /* 0x0000000000007918 */ /* 0x000fc00000000000 */
[----:B------:R-:W-:-:S00]  /*0110*/  NOP ;  /* 0x0000000000007918 */ /* 0x000fc00000000000 */
[----:B------:R-:W-:-:S00]  /*0120*/  NOP ;  /* 0x0000000000007918 */ /* 0x000fc00000000000 */
[----:B------:R-:W-:-:S00]  /*0130*/  NOP ;  /* 0x0000000000007918 */ /* 0x000fc00000000000 */
[----:B------:R-:W-:-:S00]  /*0140*/  NOP ;  /* 0x0000000000007918 */ /* 0x000fc00000000000 */
[----:B------:R-:W-:-:S00]  /*0150*/  NOP ;  /* 0x0000000000007918 */ /* 0x000fc00000000000 */
[----:B------:R-:W-:-:S00]  /*0160*/  NOP ;  /* 0x0000000000007918 */ /* 0x000fc00000000000 */
[----:B------:R-:W-:-:S00]  /*0170*/  NOP ;  /* 0x0000000000007918 */ /* 0x000fc00000000000 */
.L_x_2:


//--------------------- .text._Z9vectorAddPiS_S_i --------------------------
	.section	.text._Z9vectorAddPiS_S_i,"ax",@progbits
	.align	128
        .global         _Z9vectorAddPiS_S_i
        .type           _Z9vectorAddPiS_S_i,@function
        .size           _Z9vectorAddPiS_S_i,(.L_x_3 - _Z9vectorAddPiS_S_i)
        .other          _Z9vectorAddPiS_S_i,@"STO_CUDA_ENTRY STV_DEFAULT"
_Z9vectorAddPiS_S_i:
.text._Z9vectorAddPiS_S_i:
[----:B------:R-:W-:Y:S01]  /*0000*/  LDC R1, c[0x0][0x37c] ;  /* 0x0000df00ff017b82 */ /* 0x000fe20000000800 */
[----:B------:R-:W0:Y:S07]  /*0010*/  S2R R9, SR_TID.X ;  /* 0x0000000000097919 */ /* 0x000e2e0000002100 */
[----:B------:R-:W0:Y:S01]  /*0020*/  S2UR UR4, SR_CTAID.X ;  /* 0x00000000000479c3 */ /* 0x000e220000002500 */
[----:B------:R-:W1:Y:S07]  /*0030*/  LDCU UR5, c[0x0][0x398] ;  /* 0x00007300ff0577ac */ /* 0x000e6e0008000800 */
[----:B------:R-:W0:Y:S02]  /*0040*/  LDC R0, c[0x0][0x360] ;  /* 0x0000d800ff007b82 */ /* 0x000e240000000800 */
[----:B0-----:R-:W-:-:S05]  /*0050*/  IMAD R9, R0, UR4, R9 ;  /* 0x0000000400097c24 */ /* 0x001fca000f8e0209 */
[----:B-1----:R-:W-:-:S13]  /*0060*/  ISETP.GE.AND P0, PT, R9, UR5, PT ;  /* 0x0000000509007c0c */ /* 0x002fda000bf06270 */
[----:B------:R-:W-:Y:S05]  /*0070*/  @P0 EXIT ;  /* 0x000000000000094d */ /* 0x000fea0003800000 */
[----:B------:R-:W0:Y:S01]  /*0080*/  LDC.64 R2, c[0x0][0x380] ;  /* 0x0000e000ff027b82 */ /* 0x000e220000000a00 */
[----:B------:R-:W1:Y:S07]  /*0090*/  LDCU.64 UR4, c[0x0][0x358] ;  /* 0x00006b00ff0477ac */ /* 0x000e6e0008000a00 */
[----:B------:R-:W2:Y:S08]  /*00a0*/  LDC.64 R4, c[0x0][0x388] ;  /* 0x0000e200ff047b82 */ /* 0x000eb00000000a00 */
[----:B------:R-:W3:Y:S01]  /*00b0*/  LDC.64 R6, c[0x0][0x390] ;  /* 0x0000e400ff067b82 */ /* 0x000ee20000000a00 */
[----:B0-----:R-:W-:-:S06]  /*00c0*/  IMAD.WIDE R2, R9, 0x4, R2 ;  /* 0x0000000409027825 */ /* 0x001fcc00078e0202 */
[----:B-1----:R-:W4:Y:S01]  /*00d0*/  LDG.E R2, desc[UR4][R2.64] ;  /* 0x0000000402027981 */ /* 0x002f22000c1e1900 */
[----:B--2---:R-:W-:-:S06]  /*00e0*/  IMAD.WIDE R4, R9, 0x4, R4 ;  /* 0x0000000409047825 */ /* 0x004fcc00078e0204 */
[----:B------:R-:W4:Y:S01]  /*00f0*/  LDG.E R5, desc[UR4][R4.64] ;  /* 0x0000000404057981 */ /* 0x000f22000c1e1900 */
[----:B---3--:R-:W-:Y:S01]  /*0100*/  IMAD.WIDE R6, R9, 0x4, R6 ;  /* 0x0000000409067825 */ /* 0x008fe200078e0206 */
[----:B----4-:R-:W-:-:S05]  /*0110*/  IADD3 R9, PT, PT, R2, R5, RZ ;  /* 0x0000000502097210 */ /* 0x010fca0007ffe0ff */
[----:B------:R-:W-:Y:S01]  /*0120*/  STG.E desc[UR4][R6.64], R9 ;  /* 0x0000000906007986 */ /* 0x000fe2000c101904 */
[----:B------:R-:W-:Y:S05]  /*0130*/  EXIT ;  /* 0x000000000000794d */ /* 0x000fea0003800000 */
.L_x_1:
        /* <DEDUP_REMOVED lines=12> */
.L_x_3:


//--------------------- .nv.shared._Z19sharedMemoryExamplePi --------------------------
	.section	.nv.shared._Z19sharedMemoryExamplePi,"aw",@nobits
	.sectionflags	@""
	.align	4
.nv.shared._Z19sharedMemoryExamplePi:
	.zero		2048


//--------------------- .nv.shared.reserved.0     --------------------------
	.section	.nv.shared.reserved.0,"aw",@nobits
	.weak		__nv_reservedSMEM_offset_0_alias
	.size		__nv_reservedSMEM_offset_0_alias, 0, 64
	.other		__nv_reservedSMEM_offset_0_alias,@"STO_CUDA_RESERVED_SHARED STV_DEFAULT"
__nv_reservedSMEM_offset_0_alias:
	.zero		0
	.zero		64


//--------------------- .nv.constant0._Z19sharedMemoryExamplePi --------------------------
	.section	.nv.constant0._Z19sharedMemoryExamplePi,"a",@progbits
	.sectionflags	@""
	.align	4
.nv.constant0._Z19sharedMemoryExamplePi:
	.zero		904


//--------------------- .nv.constant0._Z9vectorAddPiS_S_i --------------------------
	.section	.nv.constant0._Z9vectorAddPiS_S_i,"a",@progbits
	.sectionflags	@""
	.align	4
.nv.constant0._Z9vectorAddPiS_S_i:
	.zero		924


//--------------------- SYMBOLS --------------------------

	.type		.nv.reservedSmem.offset0,@object
	.size		.nv.reservedSmem.offset0,0x4
	.type		.nv.reservedSmem.cap,@object
	.size		.nv.reservedSmem.cap,0x4
